//
// Generated by NVIDIA NVVM Compiler
//
// Compiler Build ID: CL-36424714
// Cuda compilation tools, release 13.0, V13.0.88
// Based on NVVM 20.0.0
//

.version 9.0
.target sm_100
.address_size 64

	// .globl	_Z4vaddPKfS0_Pfi

.visible .entry _Z4vaddPKfS0_Pfi(
	.param .u64 .ptr .align 1 _Z4vaddPKfS0_Pfi_param_0,
	.param .u64 .ptr .align 1 _Z4vaddPKfS0_Pfi_param_1,
	.param .u64 .ptr .align 1 _Z4vaddPKfS0_Pfi_param_2,
	.param .u32 _Z4vaddPKfS0_Pfi_param_3
)
{
	.reg .pred 	%p<2>;
	.reg .b32 	%r<6>;
	.reg .b32 	%f<4>;
	.reg .b64 	%rd<11>;

	ld.param.u64 	%rd1, [_Z4vaddPKfS0_Pfi_param_0];
	ld.param.u64 	%rd2, [_Z4vaddPKfS0_Pfi_param_1];
	ld.param.u64 	%rd3, [_Z4vaddPKfS0_Pfi_param_2];
	ld.param.u32 	%r2, [_Z4vaddPKfS0_Pfi_param_3];
	mov.u32 	%r3, %ctaid.x;
	mov.u32 	%r4, %ntid.x;
	mov.u32 	%r5, %tid.x;
	mad.lo.s32 	%r1, %r3, %r4, %r5;
	setp.ge.s32 	%p1, %r1, %r2;
	@%p1 bra 	$L__BB0_2;
	cvta.to.global.u64 	%rd4, %rd1;
	cvta.to.global.u64 	%rd5, %rd2;
	cvta.to.global.u64 	%rd6, %rd3;
	mul.wide.s32 	%rd7, %r1, 4;
	add.s64 	%rd8, %rd4, %rd7;
	ld.global.f32 	%f1, [%rd8];
	add.s64 	%rd9, %rd5, %rd7;
	ld.global.f32 	%f2, [%rd9];
	add.f32 	%f3, %f1, %f2;
	add.s64 	%rd10, %rd6, %rd7;
	st.global.f32 	[%rd10], %f3;
$L__BB0_2:
	ret;

}


// ===== COMPILED SASS (sm_100) =====

	.target	sm_100

	.elftype	@"ET_EXEC"


//--------------------- .note.nv.tkinfo           --------------------------
	.section	.note.nv.tkinfo,"",@"SHT_NOTE"
	.sectionflags	@"SHF_NOTE_NV_TKINFO"
	.tkinfo
        /*0018*/ 	.word	0x00000002
        /*0030*/ 	.string	""
        /*0030*/ 	.string	"ptxas"
        /*0030*/ 	.string	"Cuda compilation tools, release 13.0, V13.0.88"
        /*0030*/ 	.string	"Build cuda_13.0.r13.0/compiler.36424714_0"
        /*0030*/ 	.string	"-arch sm_100 -m 64 "



//--------------------- .note.nv.cuinfo           --------------------------
	.section	.note.nv.cuinfo,"",@"SHT_NOTE"
	.sectionflags	@"SHF_NOTE_NV_CUINFO"
        /*0018*/ 	.short	0x0002
        /*001a*/ 	.short	0x0064
        /*001c*/ 	.short	0x0082
	.zero		2


//--------------------- .nv.info                  --------------------------
	.section	.nv.info,"",@"SHT_CUDA_INFO"
	.align	4


	//----- nvinfo : EIATTR_REGCOUNT
	.align		4
        /*0000*/ 	.byte	0x04, 0x2f
        /*0002*/ 	.short	(.L_1 - .L_0)
	.align		4
.L_0:
        /*0004*/ 	.word	index@(_Z4vaddPKfS0_Pfi)
        /*0008*/ 	.word	0x0000000c


	//----- nvinfo : EIATTR_FRAME_SIZE
	.align		4
.L_1:
        /*000c*/ 	.byte	0x04, 0x11
        /*000e*/ 	.short	(.L_3 - .L_2)
	.align		4
.L_2:
        /*0010*/ 	.word	index@(_Z4vaddPKfS0_Pfi)
        /*0014*/ 	.word	0x00000000


	//----- nvinfo : EIATTR_MIN_STACK_SIZE
	.align		4
.L_3:
        /*0018*/ 	.byte	0x04, 0x12
        /*001a*/ 	.short	(.L_5 - .L_4)
	.align		4
.L_4:
        /*001c*/ 	.word	index@(_Z4vaddPKfS0_Pfi)
        /*0020*/ 	.word	0x00000000
.L_5:


//--------------------- .nv.compat                --------------------------
	.section	.nv.compat,"",@"SHT_CUDA_COMPAT_INFO"
	.align	4
        /*0000*/ 	.byte	0x02, 0x09, 0x00, 0x00, 0x02, 0x02, 0x01, 0x00, 0x02, 0x05, 0x05, 0x00, 0x03, 0x07, 0x01, 0x01
        /*0010*/ 	.byte	0x02, 0x03, 0x00, 0x00, 0x02, 0x06, 0x01, 0x00, 0x04, 0x0b, 0x08, 0x00, 0x09, 0x00, 0x00, 0x00
        /*0020*/ 	.byte	0x00, 0x00, 0x00, 0x00


//--------------------- .nv.info._Z4vaddPKfS0_Pfi --------------------------
	.section	.nv.info._Z4vaddPKfS0_Pfi,"",@"SHT_CUDA_INFO"
	.sectionflags	@""
	.align	4


	//----- nvinfo : EIATTR_CUDA_API_VERSION
	.align		4
        /*0000*/ 	.byte	0x04, 0x37
        /*0002*/ 	.short	(.L_7 - .L_6)
.L_6:
        /*0004*/ 	.word	0x00000082


	//----- nvinfo : EIATTR_KPARAM_INFO
	.align		4
.L_7:
        /*0008*/ 	.byte	0x04, 0x17
        /*000a*/ 	.short	(.L_9 - .L_8)
.L_8:
        /*000c*/ 	.word	0x00000000
        /*0010*/ 	.short	0x0003
        /*0012*/ 	.short	0x0018
        /*0014*/ 	.byte	0x00, 0xf0, 0x11, 0x00


	//----- nvinfo : EIATTR_KPARAM_INFO
	.align		4
.L_9:
        /*0018*/ 	.byte	0x04, 0x17
        /*001a*/ 	.short	(.L_11 - .L_10)
.L_10:
        /*001c*/ 	.word	0x00000000
        /*0020*/ 	.short	0x0002
        /*0022*/ 	.short	0x0010
        /*0024*/ 	.byte	0x00, 0xf5, 0x21, 0x00


	//----- nvinfo : EIATTR_KPARAM_INFO
	.align		4
.L_11:
        /*0028*/ 	.byte	0x04, 0x17
        /*002a*/ 	.short	(.L_13 - .L_12)
.L_12:
        /*002c*/ 	.word	0x00000000
        /*0030*/ 	.short	0x0001
        /*0032*/ 	.short	0x0008
        /*0034*/ 	.byte	0x00, 0xf5, 0x21, 0x00


	//----- nvinfo : EIATTR_KPARAM_INFO
	.align		4
.L_13:
        /*0038*/ 	.byte	0x04, 0x17
        /*003a*/ 	.short	(.L_15 - .L_14)
.L_14:
        /*003c*/ 	.word	0x00000000
        /*0040*/ 	.short	0x0000
        /*0042*/ 	.short	0x0000
        /*0044*/ 	.byte	0x00, 0xf5, 0x21, 0x00


	//----- nvinfo : EIATTR_SPARSE_MMA_MASK
	.align		4
.L_15:
        /*0048*/ 	.byte	0x03, 0x50
        /*004a*/ 	.short	0x0000


	//----- nvinfo : EIATTR_MAXREG_COUNT
	.align		4
        /*004c*/ 	.byte	0x03, 0x1b
        /*004e*/ 	.short	0x00ff


	//----- nvinfo : EIATTR_MERCURY_ISA_VERSION
	.align		4
        /*0050*/ 	.byte	0x03, 0x5f
        /*0052*/ 	.short	0x0101


	//----- nvinfo : EIATTR_VRC_CTA_INIT_COUNT
	.align		4
        /*0054*/ 	.byte	0x02, 0x4a
	.zero		1
	.zero		1


	//----- nvinfo : EIATTR_EXIT_INSTR_OFFSETS
	.align		4
        /*0058*/ 	.byte	0x04, 0x1c
        /*005a*/ 	.short	(.L_17 - .L_16)


	//   ....[0]....
.L_16:
        /*005c*/ 	.word	0x00000070


	//   ....[1]....
        /*0060*/ 	.word	0x00000130


	//----- nvinfo : EIATTR_CBANK_PARAM_SIZE
	.align		4
.L_17:
        /*0064*/ 	.byte	0x03, 0x19
        /*0066*/ 	.short	0x001c


	//----- nvinfo : EIATTR_PARAM_CBANK
	.align		4
        /*0068*/ 	.byte	0x04, 0x0a
        /*006a*/ 	.short	(.L_19 - .L_18)
	.align		4
.L_18:
        /*006c*/ 	.word	index@(.nv.constant0._Z4vaddPKfS0_Pfi)
        /*0070*/ 	.short	0x0380
        /*0072*/ 	.short	0x001c


	//----- nvinfo : EIATTR_SW_WAR
	.align		4
.L_19:
        /*0074*/ 	.byte	0x04, 0x36
        /*0076*/ 	.short	(.L_21 - .L_20)
.L_20:
        /*0078*/ 	.word	0x00000008
.L_21:


//--------------------- .nv.callgraph             --------------------------
	.section	.nv.callgraph,"",@"SHT_CUDA_CALLGRAPH"
	.align	4
	.sectionentsize	8
	.align		4
        /*0000*/ 	.word	0x00000000
	.align		4
        /*0004*/ 	.word	0xffffffff
	.align		4
        /*0008*/ 	.word	0x00000000
	.align		4
        /*000c*/ 	.word	0xfffffffe
	.align		4
        /*0010*/ 	.word	0x00000000
	.align		4
        /*0014*/ 	.word	0xfffffffd
	.align		4
        /*0018*/ 	.word	0x00000000
	.align		4
        /*001c*/ 	.word	0xfffffffc


//--------------------- .text._Z4vaddPKfS0_Pfi    --------------------------
	.section	.text._Z4vaddPKfS0_Pfi,"ax",@progbits
	.align	128
        .global         _Z4vaddPKfS0_Pfi
        .type           _Z4vaddPKfS0_Pfi,@function
        .size           _Z4vaddPKfS0_Pfi,(.L_x_1 - _Z4vaddPKfS0_Pfi)
        .other          _Z4vaddPKfS0_Pfi,@"STO_CUDA_ENTRY STV_DEFAULT"
_Z4vaddPKfS0_Pfi:
.text._Z4vaddPKfS0_Pfi:
[----:B------:R-:W-:Y:S01]  /*0000*/  LDC R1, c[0x0][0x37c] ;  /* 0x0000df00ff017b82 */ /* 0x000fe20000000800 */
[----:B------:R-:W0:Y:S07]  /*0010*/  S2R R0, SR_TID.X ;  /* 0x0000000000007919 */ /* 0x000e2e0000002100 */
[----:B------:R-:W0:Y:S01]  /*0020*/  S2UR UR4, SR_CTAID.X ;  /* 0x00000000000479c3 */ /* 0x000e220000002500 */
[----:B------:R-:W1:Y:S07]  /*0030*/  LDCU UR5, c[0x0][0x398] ;  /* 0x00007300ff0577ac */ /* 0x000e6e0008000800 */
[----:B------:R-:W0:Y:S02]  /*0040*/  LDC R9, c[0x0][0x360] ;  /* 0x0000d800ff097b82 */ /* 0x000e240000000800 */
[----:B0-----:R-:W-:-:S05]  /*0050*/  IMAD R9, R9, UR4, R0 ;  /* 0x0000000409097c24 */ /* 0x001fca000f8e0200 */
[----:B-1----:R-:W-:-:S13]  /*0060*/  ISETP.GE.AND P0, PT, R9, UR5, PT ;  /* 0x0000000509007c0c */ /* 0x002fda000bf06270 */
[----:B------:R-:W-:Y:S05]  /*0070*/  @P0 EXIT ;  /* 0x000000000000094d */ /* 0x000fea0003800000 */
[----:B------:R-:W0:Y:S01]  /*0080*/  LDC.64 R2, c[0x0][0x380] ;  /* 0x0000e000ff027b82 */ /* 0x000e220000000a00 */
[----:B------:R-:W1:Y:S07]  /*0090*/  LDCU.64 UR4, c[0x0][0x358] ;  /* 0x00006b00ff0477ac */ /* 0x000e6e0008000a00 */
[----:B------:R-:W2:Y:S08]  /*00a0*/  LDC.64 R4, c[0x0][0x388] ;  /* 0x0000e200ff047b82 */ /* 0x000eb00000000a00 */
[----:B------:R-:W3:Y:S01]  /*00b0*/  LDC.64 R6, c[0x0][0x390] ;  /* 0x0000e400ff067b82 */ /* 0x000ee20000000a00 */
[----:B0-----:R-:W-:-:S06]  /*00c0*/  IMAD.WIDE R2, R9, 0x4, R2 ;  /* 0x0000000409027825 */ /* 0x001fcc00078e0202 */
[----:B-1----:R-:W4:Y:S01]  /*00d0*/  LDG.E R2, desc[UR4][R2.64] ;  /* 0x0000000402027981 */ /* 0x002f22000c1e1900 */
[----:B--2---:R-:W-:-:S06]  /*00e0*/  IMAD.WIDE R4, R9, 0x4, R4 ;  /* 0x0000000409047825 */ /* 0x004fcc00078e0204 */
[----:B------:R-:W4:Y:S01]  /*00f0*/  LDG.E R5, desc[UR4][R4.64] ;  /* 0x0000000404057981 */ /* 0x000f22000c1e1900 */
[----:B---3--:R-:W-:-:S04]  /*0100*/  IMAD.WIDE R6, R9, 0x4, R6 ;  /* 0x0000000409067825 */ /* 0x008fc800078e0206 */
[----:B----4-:R-:W-:-:S05]  /*0110*/  FADD R9, R2, R5 ;  /* 0x0000000502097221 */ /* 0x010fca0000000000 */
[----:B------:R-:W-:Y:S01]  /*0120*/  STG.E desc[UR4][R6.64], R9 ;  /* 0x0000000906007986 */ /* 0x000fe2000c101904 */
[----:B------:R-:W-:Y:S05]  /*0130*/  EXIT ;  /* 0x000000000000794d */ /* 0x000fea0003800000 */
.L_x_0:
[----:B------:R-:W-:-:S00]  /*0140*/  BRA `(.L_x_0) ;  /* 0xfffffffc00fc7947 */ /* 0x000fc0000383ffff */
[----:B------:R-:W-:-:S00]  /*0150*/  NOP ;  /* 0x0000000000007918 */ /* 0x000fc00000000000 */
        /* <DEDUP_REMOVED lines=10> */
.L_x_1:


//--------------------- .nv.shared.reserved.0     --------------------------
	.section	.nv.shared.reserved.0,"aw",@nobits
	.weak		__nv_reservedSMEM_offset_0_alias
	.size		__nv_reservedSMEM_offset_0_alias, 0, 64
	.other		__nv_reservedSMEM_offset_0_alias,@"STO_CUDA_RESERVED_SHARED STV_DEFAULT"
__nv_reservedSMEM_offset_0_alias:
	.zero		0
	.zero		64


//--------------------- .nv.constant0._Z4vaddPKfS0_Pfi --------------------------
	.section	.nv.constant0._Z4vaddPKfS0_Pfi,"a",@progbits
	.sectionflags	@""
	.align	4
.nv.constant0._Z4vaddPKfS0_Pfi:
	.zero		924


//--------------------- SYMBOLS --------------------------

	.type		.nv.reservedSmem.offset0,@object
	.size		.nv.reservedSmem.offset0,0x4
